//
// Generated by NVIDIA NVVM Compiler
//
// Compiler Build ID: CL-36424714
// Cuda compilation tools, release 13.0, V13.0.88
// Based on NVVM 20.0.0
//

.version 9.0
.target sm_100
.address_size 64

	// .globl	_Z6scan56hmPKjPybm
.global .align 4 .b8 precalc_xorwow_matrix[102400];
.global .align 4 .b8 precalc_xorwow_offset_matrix[102400];
.global .align 4 .b8 mrg32k3aM1[2304];
.global .align 4 .b8 mrg32k3aM2[2304];
.global .align 4 .b8 mrg32k3aM1SubSeq[2016];
.global .align 4 .b8 mrg32k3aM2SubSeq[2016];
.global .align 4 .b8 mrg32k3aM1Seq[2304];
.global .align 4 .b8 mrg32k3aM2Seq[2304];
.const .align 8 .b8 __cr_lgamma_table[72];
.const .align 4 .b8 K256[256] = {152, 47, 138, 66, 145, 68, 55, 113, 207, 251, 192, 181, 165, 219, 181, 233, 91, 194, 86, 57, 241, 17, 241, 89, 164, 130, 63, 146, 213, 94, 28, 171, 152, 170, 7, 216, 1, 91, 131, 18, 190, 133, 49, 36, 195, 125, 12, 85, 116, 93, 190, 114, 254, 177, 222, 128, 167, 6, 220, 155, 116, 241, 155, 193, 193, 105, 155, 228, 134, 71, 190, 239, 198, 157, 193, 15, 204, 161, 12, 36, 111, 44, 233, 45, 170, 132, 116, 74, 220, 169, 176, 92, 218, 136, 249, 118, 82, 81, 62, 152, 109, 198, 49, 168, 200, 39, 3, 176, 199, 127, 89, 191, 243, 11, 224, 198, 71, 145, 167, 213, 81, 99, 202, 6, 103, 41, 41, 20, 133, 10, 183, 39, 56, 33, 27, 46, 252, 109, 44, 77, 19, 13, 56, 83, 84, 115, 10, 101, 187, 10, 106, 118, 46, 201, 194, 129, 133, 44, 114, 146, 161, 232, 191, 162, 75, 102, 26, 168, 112, 139, 75, 194, 163, 81, 108, 199, 25, 232, 146, 209, 36, 6, 153, 214, 133, 53, 14, 244, 112, 160, 106, 16, 22, 193, 164, 25, 8, 108, 55, 30, 76, 119, 72, 39, 181, 188, 176, 52, 179, 12, 28, 57, 74, 170, 216, 78, 79, 202, 156, 91, 243, 111, 46, 104, 238, 130, 143, 116, 111, 99, 165, 120, 20, 120, 200, 132, 8, 2, 199, 140, 250, 255, 190, 144, 235, 108, 80, 164, 247, 163, 249, 190, 242, 120, 113, 198};

.visible .entry _Z6scan56hmPKjPybm(
	.param .u8 _Z6scan56hmPKjPybm_param_0,
	.param .u64 _Z6scan56hmPKjPybm_param_1,
	.param .u64 .ptr .align 1 _Z6scan56hmPKjPybm_param_2,
	.param .u64 .ptr .align 1 _Z6scan56hmPKjPybm_param_3,
	.param .u8 _Z6scan56hmPKjPybm_param_4,
	.param .u64 _Z6scan56hmPKjPybm_param_5
)
{


	ret;

}


// ===== COMPILED SASS (sm_100) =====

	.target	sm_100

	.elftype	@"ET_EXEC"


//--------------------- .note.nv.tkinfo           --------------------------
	.section	.note.nv.tkinfo,"",@"SHT_NOTE"
	.sectionflags	@"SHF_NOTE_NV_TKINFO"
	.tkinfo
        /*0018*/ 	.word	0x00000002
        /*0030*/ 	.string	""
        /*0030*/ 	.string	"ptxas"
        /*0030*/ 	.string	"Cuda compilation tools, release 13.0, V13.0.88"
        /*0030*/ 	.string	"Build cuda_13.0.r13.0/compiler.36424714_0"
        /*0030*/ 	.string	"-arch sm_100 -m 64 "



//--------------------- .note.nv.cuinfo           --------------------------
	.section	.note.nv.cuinfo,"",@"SHT_NOTE"
	.sectionflags	@"SHF_NOTE_NV_CUINFO"
        /*0018*/ 	.short	0x0002
        /*001a*/ 	.short	0x0064
        /*001c*/ 	.short	0x0082
	.zero		2


//--------------------- .nv.info                  --------------------------
	.section	.nv.info,"",@"SHT_CUDA_INFO"
	.align	4


	//----- nvinfo : EIATTR_REGCOUNT
	.align		4
        /*0000*/ 	.byte	0x04, 0x2f
        /*0002*/ 	.short	(.L_11 - .L_10)
	.align		4
.L_10:
        /*0004*/ 	.word	index@(_Z6scan56hmPKjPybm)
        /*0008*/ 	.word	0x00000004


	//----- nvinfo : EIATTR_FRAME_SIZE
	.align		4
.L_11:
        /*000c*/ 	.byte	0x04, 0x11
        /*000e*/ 	.short	(.L_13 - .L_12)
	.align		4
.L_12:
        /*0010*/ 	.word	index@(_Z6scan56hmPKjPybm)
        /*0014*/ 	.word	0x00000000


	//----- nvinfo : EIATTR_MIN_STACK_SIZE
	.align		4
.L_13:
        /*0018*/ 	.byte	0x04, 0x12
        /*001a*/ 	.short	(.L_15 - .L_14)
	.align		4
.L_14:
        /*001c*/ 	.word	index@(_Z6scan56hmPKjPybm)
        /*0020*/ 	.word	0x00000000
.L_15:


//--------------------- .nv.compat                --------------------------
	.section	.nv.compat,"",@"SHT_CUDA_COMPAT_INFO"
	.align	4
        /*0000*/ 	.byte	0x02, 0x09, 0x00, 0x00, 0x02, 0x02, 0x01, 0x00, 0x02, 0x05, 0x05, 0x00, 0x03, 0x07, 0x01, 0x01
        /*0010*/ 	.byte	0x02, 0x03, 0x00, 0x00, 0x02, 0x06, 0x01, 0x00, 0x04, 0x0b, 0x08, 0x00, 0x09, 0x00, 0x00, 0x00
        /*0020*/ 	.byte	0x00, 0x00, 0x00, 0x00


//--------------------- .nv.info._Z6scan56hmPKjPybm --------------------------
	.section	.nv.info._Z6scan56hmPKjPybm,"",@"SHT_CUDA_INFO"
	.sectionflags	@""
	.align	4


	//----- nvinfo : EIATTR_CUDA_API_VERSION
	.align		4
        /*0000*/ 	.byte	0x04, 0x37
        /*0002*/ 	.short	(.L_17 - .L_16)
.L_16:
        /*0004*/ 	.word	0x00000082


	//----- nvinfo : EIATTR_KPARAM_INFO
	.align		4
.L_17:
        /*0008*/ 	.byte	0x04, 0x17
        /*000a*/ 	.short	(.L_19 - .L_18)
.L_18:
        /*000c*/ 	.word	0x00000000
        /*0010*/ 	.short	0x0005
        /*0012*/ 	.short	0x0028
        /*0014*/ 	.byte	0x00, 0xf0, 0x21, 0x00


	//----- nvinfo : EIATTR_KPARAM_INFO
	.align		4
.L_19:
        /*0018*/ 	.byte	0x04, 0x17
        /*001a*/ 	.short	(.L_21 - .L_20)
.L_20:
        /*001c*/ 	.word	0x00000000
        /*0020*/ 	.short	0x0004
        /*0022*/ 	.short	0x0020
        /*0024*/ 	.byte	0x00, 0xf0, 0x05, 0x00


	//----- nvinfo : EIATTR_KPARAM_INFO
	.align		4
.L_21:
        /*0028*/ 	.byte	0x04, 0x17
        /*002a*/ 	.short	(.L_23 - .L_22)
.L_22:
        /*002c*/ 	.word	0x00000000
        /*0030*/ 	.short	0x0003
        /*0032*/ 	.short	0x0018
        /*0034*/ 	.byte	0x00, 0xf5, 0x21, 0x00


	//----- nvinfo : EIATTR_KPARAM_INFO
	.align		4
.L_23:
        /*0038*/ 	.byte	0x04, 0x17
        /*003a*/ 	.short	(.L_25 - .L_24)
.L_24:
        /*003c*/ 	.word	0x00000000
        /*0040*/ 	.short	0x0002
        /*0042*/ 	.short	0x0010
        /*0044*/ 	.byte	0x00, 0xf5, 0x21, 0x00


	//----- nvinfo : EIATTR_KPARAM_INFO
	.align		4
.L_25:
        /*0048*/ 	.byte	0x04, 0x17
        /*004a*/ 	.short	(.L_27 - .L_26)
.L_26:
        /*004c*/ 	.word	0x00000000
        /*0050*/ 	.short	0x0001
        /*0052*/ 	.short	0x0008
        /*0054*/ 	.byte	0x00, 0xf0, 0x21, 0x00


	//----- nvinfo : EIATTR_KPARAM_INFO
	.align		4
.L_27:
        /*0058*/ 	.byte	0x04, 0x17
        /*005a*/ 	.short	(.L_29 - .L_28)
.L_28:
        /*005c*/ 	.word	0x00000000
        /*0060*/ 	.short	0x0000
        /*0062*/ 	.short	0x0000
        /*0064*/ 	.byte	0x00, 0xf0, 0x05, 0x00


	//----- nvinfo : EIATTR_SPARSE_MMA_MASK
	.align		4
.L_29:
        /*0068*/ 	.byte	0x03, 0x50
        /*006a*/ 	.short	0x0000


	//----- nvinfo : EIATTR_MAXREG_COUNT
	.align		4
        /*006c*/ 	.byte	0x03, 0x1b
        /*006e*/ 	.short	0x00ff


	//----- nvinfo : EIATTR_MERCURY_ISA_VERSION
	.align		4
        /*0070*/ 	.byte	0x03, 0x5f
        /*0072*/ 	.short	0x0101


	//----- nvinfo : EIATTR_VRC_CTA_INIT_COUNT
	.align		4
        /*0074*/ 	.byte	0x02, 0x4a
	.zero		1
	.zero		1


	//----- nvinfo : EIATTR_EXIT_INSTR_OFFSETS
	.align		4
        /*0078*/ 	.byte	0x04, 0x1c
        /*007a*/ 	.short	(.L_31 - .L_30)


	//   ....[0]....
.L_30:
        /*007c*/ 	.word	0x00000010


	//----- nvinfo : EIATTR_CBANK_PARAM_SIZE
	.align		4
.L_31:
        /*0080*/ 	.byte	0x03, 0x19
        /*0082*/ 	.short	0x0030


	//----- nvinfo : EIATTR_PARAM_CBANK
	.align		4
        /*0084*/ 	.byte	0x04, 0x0a
        /*0086*/ 	.short	(.L_33 - .L_32)
	.align		4
.L_32:
        /*0088*/ 	.word	index@(.nv.constant0._Z6scan56hmPKjPybm)
        /*008c*/ 	.short	0x0380
        /*008e*/ 	.short	0x0030


	//----- nvinfo : EIATTR_SW_WAR
	.align		4
.L_33:
        /*0090*/ 	.byte	0x04, 0x36
        /*0092*/ 	.short	(.L_35 - .L_34)
.L_34:
        /*0094*/ 	.word	0x00000008
.L_35:


//--------------------- .nv.callgraph             --------------------------
	.section	.nv.callgraph,"",@"SHT_CUDA_CALLGRAPH"
	.align	4
	.sectionentsize	8
	.align		4
        /*0000*/ 	.word	0x00000000
	.align		4
        /*0004*/ 	.word	0xffffffff
	.align		4
        /*0008*/ 	.word	0x00000000
	.align		4
        /*000c*/ 	.word	0xfffffffe
	.align		4
        /*0010*/ 	.word	0x00000000
	.align		4
        /*0014*/ 	.word	0xfffffffd
	.align		4
        /*0018*/ 	.word	0x00000000
	.align		4
        /*001c*/ 	.word	0xfffffffc


//--------------------- .nv.constant4             --------------------------
	.section	.nv.constant4,"a",@progbits
	.align	8
	.align		8
.nv.constant4:
        /*0000*/ 	.dword	precalc_xorwow_matrix
	.align		8
        /*0008*/ 	.dword	precalc_xorwow_offset_matrix
	.align		8
        /*0010*/ 	.dword	mrg32k3aM1
	.align		8
        /*0018*/ 	.dword	mrg32k3aM2
	.align		8
        /*0020*/ 	.dword	mrg32k3aM1SubSeq
	.align		8
        /*0028*/ 	.dword	mrg32k3aM2SubSeq
	.align		8
        /*0030*/ 	.dword	mrg32k3aM1Seq
	.align		8
        /*0038*/ 	.dword	mrg32k3aM2Seq


//--------------------- .nv.constant3             --------------------------
	.section	.nv.constant3,"a",@progbits
	.align	8
.nv.constant3:
	.type		__cr_lgamma_table,@object
	.size		__cr_lgamma_table,(K256 - __cr_lgamma_table)
__cr_lgamma_table:
        /*0000*/ 	.byte	0x00, 0x00, 0x00, 0x00, 0x00, 0x00, 0x00, 0x00, 0x00, 0x00, 0x00, 0x00, 0x00, 0x00, 0x00, 0x00
        /*0010*/ 	.byte	0xef, 0x39, 0xfa, 0xfe, 0x42, 0x2e, 0xe6, 0x3f, 0x02, 0x20, 0x2a, 0xfa, 0x0b, 0xab, 0xfc, 0x3f
        /*0020*/ 	.byte	0xf9, 0x2c, 0x92, 0x7c, 0xa7, 0x6c, 0x09, 0x40, 0xc9, 0x79, 0x44, 0x3c, 0x64, 0x26, 0x13, 0x40
        /*0030*/ 	.byte	0xca, 0x01, 0xcf, 0x3a, 0x27, 0x51, 0x1a, 0x40, 0x30, 0xcc, 0x2d, 0xf3, 0xe1, 0x0c, 0x21, 0x40
        /*0040*/ 	.byte	0x0d, 0xb7, 0xfc, 0x82, 0x8e, 0x35, 0x25, 0x40
	.type		K256,@object
	.size		K256,(.L_9 - K256)
K256:
        /*0048*/ 	.byte	0x98, 0x2f, 0x8a, 0x42, 0x91, 0x44, 0x37, 0x71, 0xcf, 0xfb, 0xc0, 0xb5, 0xa5, 0xdb, 0xb5, 0xe9
        /* <DEDUP_REMOVED lines=15> */
.L_9:


//--------------------- .text._Z6scan56hmPKjPybm  --------------------------
	.section	.text._Z6scan56hmPKjPybm,"ax",@progbits
	.align	128
        .global         _Z6scan56hmPKjPybm
        .type           _Z6scan56hmPKjPybm,@function
        .size           _Z6scan56hmPKjPybm,(.L_x_1 - _Z6scan56hmPKjPybm)
        .other          _Z6scan56hmPKjPybm,@"STO_CUDA_ENTRY STV_DEFAULT"
_Z6scan56hmPKjPybm:
.text._Z6scan56hmPKjPybm:
[----:B------:R-:W-:Y:S01]  /*0000*/  LDC R1, c[0x0][0x37c] ;  /* 0x0000df00ff017b82 */ /* 0x000fe20000000800 */
[----:B------:R-:W-:Y:S05]  /*0010*/  EXIT ;  /* 0x000000000000794d */ /* 0x000fea0003800000 */
.L_x_0:
[----:B------:R-:W-:-:S00]  /*0020*/  BRA `(.L_x_0) ;  /* 0xfffffffc00fc7947 */ /* 0x000fc0000383ffff */
[----:B------:R-:W-:-:S00]  /*0030*/  NOP ;  /* 0x0000000000007918 */ /* 0x000fc00000000000 */
        /* <DEDUP_REMOVED lines=12> */
.L_x_1:


//--------------------- .nv.global.init           --------------------------
	.section	.nv.global.init,"aw",@progbits
	.align	4
.nv.global.init:
	.type		mrg32k3aM1SubSeq,@object
	.size		mrg32k3aM1SubSeq,(mrg32k3aM2SubSeq - mrg32k3aM1SubSeq)
mrg32k3aM1SubSeq:
        /* <DEDUP_REMOVED lines=126> */
	.type		mrg32k3aM2SubSeq,@object
	.size		mrg32k3aM2SubSeq,(mrg32k3aM1 - mrg32k3aM2SubSeq)
mrg32k3aM2SubSeq:
        /* <DEDUP_REMOVED lines=126> */
	.type		mrg32k3aM1,@object
	.size		mrg32k3aM1,(mrg32k3aM1Seq - mrg32k3aM1)
mrg32k3aM1:
        /* <DEDUP_REMOVED lines=144> */
	.type		mrg32k3aM1Seq,@object
	.size		mrg32k3aM1Seq,(mrg32k3aM2 - mrg32k3aM1Seq)
mrg32k3aM1Seq:
        /* <DEDUP_REMOVED lines=144> */
	.type		mrg32k3aM2,@object
	.size		mrg32k3aM2,(mrg32k3aM2Seq - mrg32k3aM2)
mrg32k3aM2:
        /* <DEDUP_REMOVED lines=144> */
	.type		mrg32k3aM2Seq,@object
	.size		mrg32k3aM2Seq,(precalc_xorwow_matrix - mrg32k3aM2Seq)
mrg32k3aM2Seq:
        /* <DEDUP_REMOVED lines=144> */
	.type		precalc_xorwow_matrix,@object
	.size		precalc_xorwow_matrix,(precalc_xorwow_offset_matrix - precalc_xorwow_matrix)
precalc_xorwow_matrix:
        /* <DEDUP_REMOVED lines=6400> */
	.type		precalc_xorwow_offset_matrix,@object
	.size		precalc_xorwow_offset_matrix,(.L_1 - precalc_xorwow_offset_matrix)
precalc_xorwow_offset_matrix:
        /* <DEDUP_REMOVED lines=6400> */
.L_1:


//--------------------- .nv.shared.reserved.0     --------------------------
	.section	.nv.shared.reserved.0,"aw",@nobits
	.weak		__nv_reservedSMEM_offset_0_alias
	.size		__nv_reservedSMEM_offset_0_alias, 0, 64
	.other		__nv_reservedSMEM_offset_0_alias,@"STO_CUDA_RESERVED_SHARED STV_DEFAULT"
__nv_reservedSMEM_offset_0_alias:
	.zero		0
	.zero		64


//--------------------- .nv.constant0._Z6scan56hmPKjPybm --------------------------
	.section	.nv.constant0._Z6scan56hmPKjPybm,"a",@progbits
	.sectionflags	@""
	.align	4
.nv.constant0._Z6scan56hmPKjPybm:
	.zero		944


//--------------------- SYMBOLS --------------------------

	.type		.nv.reservedSmem.offset0,@object
	.size		.nv.reservedSmem.offset0,0x4
